//
// Generated by NVIDIA NVVM Compiler
//
// Compiler Build ID: CL-36424714
// Cuda compilation tools, release 13.0, V13.0.88
// Based on NVVM 20.0.0
//

.version 9.0
.target sm_100
.address_size 64

	// .globl	_Z16replaceNaNKerneliiiPfS_

.visible .entry _Z16replaceNaNKerneliiiPfS_(
	.param .u32 _Z16replaceNaNKerneliiiPfS__param_0,
	.param .u32 _Z16replaceNaNKerneliiiPfS__param_1,
	.param .u32 _Z16replaceNaNKerneliiiPfS__param_2,
	.param .u64 .ptr .align 1 _Z16replaceNaNKerneliiiPfS__param_3,
	.param .u64 .ptr .align 1 _Z16replaceNaNKerneliiiPfS__param_4
)
{
	.reg .pred 	%p<11>;
	.reg .b32 	%r<30>;
	.reg .b32 	%f<16>;
	.reg .b64 	%rd<13>;

	ld.param.u32 	%r14, [_Z16replaceNaNKerneliiiPfS__param_1];
	ld.param.u32 	%r15, [_Z16replaceNaNKerneliiiPfS__param_2];
	ld.param.u64 	%rd5, [_Z16replaceNaNKerneliiiPfS__param_3];
	ld.param.u64 	%rd6, [_Z16replaceNaNKerneliiiPfS__param_4];
	cvta.to.global.u64 	%rd1, %rd6;
	cvta.to.global.u64 	%rd2, %rd5;
	mov.u32 	%r16, %ctaid.x;
	mul.lo.s32 	%r1, %r14, %r16;
	mov.u32 	%r17, %ctaid.y;
	mov.u32 	%r18, %ntid.x;
	mov.u32 	%r19, %tid.x;
	mad.lo.s32 	%r20, %r17, %r18, %r19;
	mul.lo.s32 	%r2, %r20, %r15;
	add.s32 	%r28, %r2, %r1;
	add.s32 	%r21, %r28, %r15;
	add.s32 	%r22, %r1, %r14;
	min.s32 	%r4, %r21, %r22;
	setp.le.s32 	%p1, %r4, %r28;
	@%p1 bra 	$L__BB0_7;
	sub.s32 	%r23, %r4, %r28;
	and.b32  	%r5, %r23, 3;
	setp.eq.s32 	%p2, %r5, 0;
	@%p2 bra 	$L__BB0_4;
	neg.s32 	%r26, %r5;
$L__BB0_3:
	.pragma "nounroll";
	mul.wide.s32 	%rd7, %r28, 4;
	add.s64 	%rd8, %rd1, %rd7;
	add.s64 	%rd9, %rd2, %rd7;
	ld.global.f32 	%f1, [%rd9];
	abs.f32 	%f2, %f1;
	setp.num.f32 	%p3, %f2, %f2;
	selp.f32 	%f3, %f1, 0f00000000, %p3;
	st.global.f32 	[%rd8], %f3;
	add.s32 	%r28, %r28, 1;
	add.s32 	%r26, %r26, 1;
	setp.ne.s32 	%p4, %r26, 0;
	@%p4 bra 	$L__BB0_3;
$L__BB0_4:
	sub.s32 	%r24, %r1, %r4;
	add.s32 	%r25, %r24, %r2;
	setp.gt.u32 	%p5, %r25, -4;
	@%p5 bra 	$L__BB0_7;
	add.s64 	%rd3, %rd2, 8;
	add.s64 	%rd4, %rd1, 8;
$L__BB0_6:
	mul.wide.s32 	%rd10, %r28, 4;
	add.s64 	%rd11, %rd3, %rd10;
	add.s64 	%rd12, %rd4, %rd10;
	ld.global.f32 	%f4, [%rd11+-8];
	abs.f32 	%f5, %f4;
	setp.num.f32 	%p6, %f5, %f5;
	selp.f32 	%f6, %f4, 0f00000000, %p6;
	st.global.f32 	[%rd12+-8], %f6;
	ld.global.f32 	%f7, [%rd11+-4];
	abs.f32 	%f8, %f7;
	setp.num.f32 	%p7, %f8, %f8;
	selp.f32 	%f9, %f7, 0f00000000, %p7;
	st.global.f32 	[%rd12+-4], %f9;
	ld.global.f32 	%f10, [%rd11];
	abs.f32 	%f11, %f10;
	setp.num.f32 	%p8, %f11, %f11;
	selp.f32 	%f12, %f10, 0f00000000, %p8;
	st.global.f32 	[%rd12], %f12;
	ld.global.f32 	%f13, [%rd11+4];
	abs.f32 	%f14, %f13;
	setp.num.f32 	%p9, %f14, %f14;
	selp.f32 	%f15, %f13, 0f00000000, %p9;
	st.global.f32 	[%rd12+4], %f15;
	add.s32 	%r28, %r28, 4;
	setp.lt.s32 	%p10, %r28, %r4;
	@%p10 bra 	$L__BB0_6;
$L__BB0_7:
	ret;

}


// ===== COMPILED SASS (sm_100) =====

	.target	sm_100

	.elftype	@"ET_EXEC"


//--------------------- .note.nv.tkinfo           --------------------------
	.section	.note.nv.tkinfo,"",@"SHT_NOTE"
	.sectionflags	@"SHF_NOTE_NV_TKINFO"
	.tkinfo
        /*0018*/ 	.word	0x00000002
        /*0030*/ 	.string	""
        /*0030*/ 	.string	"ptxas"
        /*0030*/ 	.string	"Cuda compilation tools, release 13.0, V13.0.88"
        /*0030*/ 	.string	"Build cuda_13.0.r13.0/compiler.36424714_0"
        /*0030*/ 	.string	"-arch sm_100 -m 64 "



//--------------------- .note.nv.cuinfo           --------------------------
	.section	.note.nv.cuinfo,"",@"SHT_NOTE"
	.sectionflags	@"SHF_NOTE_NV_CUINFO"
        /*0018*/ 	.short	0x0002
        /*001a*/ 	.short	0x0064
        /*001c*/ 	.short	0x0082
	.zero		2


//--------------------- .nv.info                  --------------------------
	.section	.nv.info,"",@"SHT_CUDA_INFO"
	.align	4


	//----- nvinfo : EIATTR_REGCOUNT
	.align		4
        /*0000*/ 	.byte	0x04, 0x2f
        /*0002*/ 	.short	(.L_1 - .L_0)
	.align		4
.L_0:
        /*0004*/ 	.word	index@(_Z16replaceNaNKerneliiiPfS_)
        /*0008*/ 	.word	0x00000010


	//----- nvinfo : EIATTR_FRAME_SIZE
	.align		4
.L_1:
        /*000c*/ 	.byte	0x04, 0x11
        /*000e*/ 	.short	(.L_3 - .L_2)
	.align		4
.L_2:
        /*0010*/ 	.word	index@(_Z16replaceNaNKerneliiiPfS_)
        /*0014*/ 	.word	0x00000000


	//----- nvinfo : EIATTR_MIN_STACK_SIZE
	.align		4
.L_3:
        /*0018*/ 	.byte	0x04, 0x12
        /*001a*/ 	.short	(.L_5 - .L_4)
	.align		4
.L_4:
        /*001c*/ 	.word	index@(_Z16replaceNaNKerneliiiPfS_)
        /*0020*/ 	.word	0x00000000
.L_5:


//--------------------- .nv.compat                --------------------------
	.section	.nv.compat,"",@"SHT_CUDA_COMPAT_INFO"
	.align	4
        /*0000*/ 	.byte	0x02, 0x09, 0x00, 0x00, 0x02, 0x02, 0x01, 0x00, 0x02, 0x05, 0x05, 0x00, 0x03, 0x07, 0x01, 0x01
        /*0010*/ 	.byte	0x02, 0x03, 0x00, 0x00, 0x02, 0x06, 0x01, 0x00, 0x04, 0x0b, 0x08, 0x00, 0x09, 0x00, 0x00, 0x00
        /*0020*/ 	.byte	0x00, 0x00, 0x00, 0x00


//--------------------- .nv.info._Z16replaceNaNKerneliiiPfS_ --------------------------
	.section	.nv.info._Z16replaceNaNKerneliiiPfS_,"",@"SHT_CUDA_INFO"
	.sectionflags	@""
	.align	4


	//----- nvinfo : EIATTR_CUDA_API_VERSION
	.align		4
        /*0000*/ 	.byte	0x04, 0x37
        /*0002*/ 	.short	(.L_7 - .L_6)
.L_6:
        /*0004*/ 	.word	0x00000082


	//----- nvinfo : EIATTR_KPARAM_INFO
	.align		4
.L_7:
        /*0008*/ 	.byte	0x04, 0x17
        /*000a*/ 	.short	(.L_9 - .L_8)
.L_8:
        /*000c*/ 	.word	0x00000000
        /*0010*/ 	.short	0x0004
        /*0012*/ 	.short	0x0018
        /*0014*/ 	.byte	0x00, 0xf5, 0x21, 0x00


	//----- nvinfo : EIATTR_KPARAM_INFO
	.align		4
.L_9:
        /*0018*/ 	.byte	0x04, 0x17
        /*001a*/ 	.short	(.L_11 - .L_10)
.L_10:
        /*001c*/ 	.word	0x00000000
        /*0020*/ 	.short	0x0003
        /*0022*/ 	.short	0x0010
        /*0024*/ 	.byte	0x00, 0xf5, 0x21, 0x00


	//----- nvinfo : EIATTR_KPARAM_INFO
	.align		4
.L_11:
        /*0028*/ 	.byte	0x04, 0x17
        /*002a*/ 	.short	(.L_13 - .L_12)
.L_12:
        /*002c*/ 	.word	0x00000000
        /*0030*/ 	.short	0x0002
        /*0032*/ 	.short	0x0008
        /*0034*/ 	.byte	0x00, 0xf0, 0x11, 0x00


	//----- nvinfo : EIATTR_KPARAM_INFO
	.align		4
.L_13:
        /*0038*/ 	.byte	0x04, 0x17
        /*003a*/ 	.short	(.L_15 - .L_14)
.L_14:
        /*003c*/ 	.word	0x00000000
        /*0040*/ 	.short	0x0001
        /*0042*/ 	.short	0x0004
        /*0044*/ 	.byte	0x00, 0xf0, 0x11, 0x00


	//----- nvinfo : EIATTR_KPARAM_INFO
	.align		4
.L_15:
        /*0048*/ 	.byte	0x04, 0x17
        /*004a*/ 	.short	(.L_17 - .L_16)
.L_16:
        /*004c*/ 	.word	0x00000000
        /*0050*/ 	.short	0x0000
        /*0052*/ 	.short	0x0000
        /*0054*/ 	.byte	0x00, 0xf0, 0x11, 0x00


	//----- nvinfo : EIATTR_SPARSE_MMA_MASK
	.align		4
.L_17:
        /*0058*/ 	.byte	0x03, 0x50
        /*005a*/ 	.short	0x0000


	//----- nvinfo : EIATTR_MAXREG_COUNT
	.align		4
        /*005c*/ 	.byte	0x03, 0x1b
        /*005e*/ 	.short	0x00ff


	//----- nvinfo : EIATTR_MERCURY_ISA_VERSION
	.align		4
        /*0060*/ 	.byte	0x03, 0x5f
        /*0062*/ 	.short	0x0101


	//----- nvinfo : EIATTR_VRC_CTA_INIT_COUNT
	.align		4
        /*0064*/ 	.byte	0x02, 0x4a
	.zero		1
	.zero		1


	//----- nvinfo : EIATTR_EXIT_INSTR_OFFSETS
	.align		4
        /*0068*/ 	.byte	0x04, 0x1c
        /*006a*/ 	.short	(.L_19 - .L_18)


	//   ....[0]....
.L_18:
        /*006c*/ 	.word	0x000000d0


	//   ....[1]....
        /*0070*/ 	.word	0x00000240


	//   ....[2]....
        /*0074*/ 	.word	0x00000430


	//----- nvinfo : EIATTR_CRS_STACK_SIZE
	.align		4
.L_19:
        /*0078*/ 	.byte	0x04, 0x1e
        /*007a*/ 	.short	(.L_21 - .L_20)
.L_20:
        /*007c*/ 	.word	0x00000000


	//----- nvinfo : EIATTR_CBANK_PARAM_SIZE
	.align		4
.L_21:
        /*0080*/ 	.byte	0x03, 0x19
        /*0082*/ 	.short	0x0020


	//----- nvinfo : EIATTR_PARAM_CBANK
	.align		4
        /*0084*/ 	.byte	0x04, 0x0a
        /*0086*/ 	.short	(.L_23 - .L_22)
	.align		4
.L_22:
        /*0088*/ 	.word	index@(.nv.constant0._Z16replaceNaNKerneliiiPfS_)
        /*008c*/ 	.short	0x0380
        /*008e*/ 	.short	0x0020


	//----- nvinfo : EIATTR_SW_WAR
	.align		4
.L_23:
        /*0090*/ 	.byte	0x04, 0x36
        /*0092*/ 	.short	(.L_25 - .L_24)
.L_24:
        /*0094*/ 	.word	0x00000008
.L_25:


//--------------------- .nv.callgraph             --------------------------
	.section	.nv.callgraph,"",@"SHT_CUDA_CALLGRAPH"
	.align	4
	.sectionentsize	8
	.align		4
        /*0000*/ 	.word	0x00000000
	.align		4
        /*0004*/ 	.word	0xffffffff
	.align		4
        /*0008*/ 	.word	0x00000000
	.align		4
        /*000c*/ 	.word	0xfffffffe
	.align		4
        /*0010*/ 	.word	0x00000000
	.align		4
        /*0014*/ 	.word	0xfffffffd
	.align		4
        /*0018*/ 	.word	0x00000000
	.align		4
        /*001c*/ 	.word	0xfffffffc


//--------------------- .text._Z16replaceNaNKerneliiiPfS_ --------------------------
	.section	.text._Z16replaceNaNKerneliiiPfS_,"ax",@progbits
	.align	128
        .global         _Z16replaceNaNKerneliiiPfS_
        .type           _Z16replaceNaNKerneliiiPfS_,@function
        .size           _Z16replaceNaNKerneliiiPfS_,(.L_x_5 - _Z16replaceNaNKerneliiiPfS_)
        .other          _Z16replaceNaNKerneliiiPfS_,@"STO_CUDA_ENTRY STV_DEFAULT"
_Z16replaceNaNKerneliiiPfS_:
.text._Z16replaceNaNKerneliiiPfS_:
[----:B------:R-:W-:Y:S01]  /*0000*/  LDC R1, c[0x0][0x37c] ;  /* 0x0000df00ff017b82 */ /* 0x000fe20000000800 */
[----:B------:R-:W0:Y:S07]  /*0010*/  S2R R3, SR_TID.X ;  /* 0x0000000000037919 */ /* 0x000e2e0000002100 */
[----:B------:R-:W1:Y:S01]  /*0020*/  S2UR UR4, SR_CTAID.X ;  /* 0x00000000000479c3 */ /* 0x000e620000002500 */
[----:B------:R-:W1:Y:S07]  /*0030*/  LDCU UR5, c[0x0][0x384] ;  /* 0x00007080ff0577ac */ /* 0x000e6e0008000800 */
[----:B------:R-:W0:Y:S08]  /*0040*/  S2UR UR6, SR_CTAID.Y ;  /* 0x00000000000679c3 */ /* 0x000e300000002600 */
[----:B------:R-:W0:Y:S08]  /*0050*/  LDC R2, c[0x0][0x360] ;  /* 0x0000d800ff027b82 */ /* 0x000e300000000800 */
[----:B------:R-:W2:Y:S01]  /*0060*/  LDC R4, c[0x0][0x388] ;  /* 0x0000e200ff047b82 */ /* 0x000ea20000000800 */
[----:B-1----:R-:W-:-:S04]  /*0070*/  UIMAD UR4, UR4, UR5, URZ ;  /* 0x00000005040472a4 */ /* 0x002fc8000f8e02ff */
[----:B------:R-:W-:Y:S01]  /*0080*/  UIADD3 UR5, UPT, UPT, UR4, UR5, URZ ;  /* 0x0000000504057290 */ /* 0x000fe2000fffe0ff */
[----:B0-----:R-:W-:-:S04]  /*0090*/  IMAD R2, R2, UR6, R3 ;  /* 0x0000000602027c24 */ /* 0x001fc8000f8e0203 */
[----:B--2---:R-:W-:-:S05]  /*00a0*/  IMAD R3, R2, R4, UR4 ;  /* 0x0000000402037e24 */ /* 0x004fca000f8e0204 */
[----:B------:R-:W-:-:S04]  /*00b0*/  VIADDMNMX R0, R3, R4, UR5, PT ;  /* 0x0000000503007e46 */ /* 0x000fc8000b800104 */
[----:B------:R-:W-:-:S13]  /*00c0*/  ISETP.GT.AND P0, PT, R0, R3, PT ;  /* 0x000000030000720c */ /* 0x000fda0003f04270 */
[----:B------:R-:W-:Y:S05]  /*00d0*/  @!P0 EXIT ;  /* 0x000000000000894d */ /* 0x000fea0003800000 */
[----:B------:R-:W-:Y:S01]  /*00e0*/  IADD3 R5, PT, PT, -R0, UR4, RZ ;  /* 0x0000000400057c10 */ /* 0x000fe2000fffe1ff */
[----:B------:R-:W0:Y:S01]  /*00f0*/  LDCU.64 UR12, c[0x0][0x358] ;  /* 0x00006b00ff0c77ac */ /* 0x000e220008000a00 */
[----:B------:R-:W-:Y:S03]  /*0100*/  BSSY.RECONVERGENT B0, `(.L_x_0) ;  /* 0x0000013000007945 */ /* 0x000fe60003800200 */
[----:B------:R-:W-:Y:S02]  /*0110*/  IMAD R5, R2, R4, R5 ;  /* 0x0000000402057224 */ /* 0x000fe400078e0205 */
[----:B------:R-:W-:-:S03]  /*0120*/  IMAD.IADD R2, R0, 0x1, -R3 ;  /* 0x0000000100027824 */ /* 0x000fc600078e0a03 */
[----:B------:R-:W-:Y:S02]  /*0130*/  ISETP.GT.U32.AND P0, PT, R5, -0x4, PT ;  /* 0xfffffffc0500780c */ /* 0x000fe40003f04070 */
[----:B------:R-:W-:-:S13]  /*0140*/  LOP3.LUT P1, R2, R2, 0x3, RZ, 0xc0, !PT ;  /* 0x0000000302027812 */ /* 0x000fda000782c0ff */
[----:B0-----:R-:W-:Y:S05]  /*0150*/  @!P1 BRA `(.L_x_1) ;  /* 0x0000000000349947 */ /* 0x001fea0003800000 */
[----:B------:R-:W0:Y:S01]  /*0160*/  LDC.64 R10, c[0x0][0x390] ;  /* 0x0000e400ff0a7b82 */ /* 0x000e220000000a00 */
[----:B------:R-:W-:-:S07]  /*0170*/  IMAD.MOV R2, RZ, RZ, -R2 ;  /* 0x000000ffff027224 */ /* 0x000fce00078e0a02 */
[----:B------:R-:W1:Y:S02]  /*0180*/  LDC.64 R8, c[0x0][0x398] ;  /* 0x0000e600ff087b82 */ /* 0x000e640000000a00 */
.L_x_2:
[----:B0-----:R-:W-:-:S06]  /*0190*/  IMAD.WIDE R6, R3, 0x4, R10 ;  /* 0x0000000403067825 */ /* 0x001fcc00078e020a */
[----:B--2---:R-:W2:Y:S01]  /*01a0*/  LDG.E R6, desc[UR12][R6.64] ;  /* 0x0000000c06067981 */ /* 0x004ea2000c1e1900 */
[----:B-1----:R-:W-:-:S04]  /*01b0*/  IMAD.WIDE R4, R3, 0x4, R8 ;  /* 0x0000000403047825 */ /* 0x002fc800078e0208 */
[----:B------:R-:W-:Y:S02]  /*01c0*/  VIADD R2, R2, 0x1 ;  /* 0x0000000102027836 */ /* 0x000fe40000000000 */
[----:B------:R-:W-:Y:S01]  /*01d0*/  VIADD R3, R3, 0x1 ;  /* 0x0000000103037836 */ /* 0x000fe20000000000 */
[----:B--2---:R-:W-:-:S04]  /*01e0*/  FSETP.NAN.AND P1, PT, |R6|, |R6|, PT ;  /* 0x400000060600720b */ /* 0x004fc80003f28200 */
[----:B------:R-:W-:Y:S02]  /*01f0*/  FSEL R13, R6, RZ, !P1 ;  /* 0x000000ff060d7208 */ /* 0x000fe40004800000 */
[----:B------:R-:W-:-:S03]  /*0200*/  ISETP.NE.AND P1, PT, R2, RZ, PT ;  /* 0x000000ff0200720c */ /* 0x000fc60003f25270 */
[----:B------:R2:W-:Y:S10]  /*0210*/  STG.E desc[UR12][R4.64], R13 ;  /* 0x0000000d04007986 */ /* 0x0005f4000c10190c */
[----:B------:R-:W-:Y:S05]  /*0220*/  @P1 BRA `(.L_x_2) ;  /* 0xfffffffc00d81947 */ /* 0x000fea000383ffff */
.L_x_1:
[----:B------:R-:W-:Y:S05]  /*0230*/  BSYNC.RECONVERGENT B0 ;  /* 0x0000000000007941 */ /* 0x000fea0003800200 */
.L_x_0:
[----:B------:R-:W-:Y:S05]  /*0240*/  @P0 EXIT ;  /* 0x000000000000094d */ /* 0x000fea0003800000 */
[----:B------:R-:W0:Y:S02]  /*0250*/  LDCU.128 UR8, c[0x0][0x390] ;  /* 0x00007200ff0877ac */ /* 0x000e240008000c00 */
[----:B0-----:R-:W-:Y:S02]  /*0260*/  UIADD3 UR6, UP0, UPT, UR8, 0x8, URZ ;  /* 0x0000000808067890 */ /* 0x001fe4000ff1e0ff */
[----:B------:R-:W-:Y:S02]  /*0270*/  UIADD3 UR4, UP1, UPT, UR10, 0x8, URZ ;  /* 0x000000080a047890 */ /* 0x000fe4000ff3e0ff */
[----:B------:R-:W-:Y:S02]  /*0280*/  UIADD3.X UR7, UPT, UPT, URZ, UR9, URZ, UP0, !UPT ;  /* 0x00000009ff077290 */ /* 0x000fe400087fe4ff */
[----:B------:R-:W-:-:S12]  /*0290*/  UIADD3.X UR5, UPT, UPT, URZ, UR11, URZ, UP1, !UPT ;  /* 0x0000000bff057290 */ /* 0x000fd80008ffe4ff */
.L_x_3:
[----:B--2---:R-:W-:Y:S02]  /*02a0*/  IMAD.U32 R4, RZ, RZ, UR6 ;  /* 0x00000006ff047e24 */ /* 0x004fe4000f8e00ff */
[----:B------:R-:W-:Y:S02]  /*02b0*/  IMAD.U32 R5, RZ, RZ, UR7 ;  /* 0x00000007ff057e24 */ /* 0x000fe4000f8e00ff */
[----:B------:R-:W-:-:S05]  /*02c0*/  IMAD.WIDE R4, R3, 0x4, R4 ;  /* 0x0000000403047825 */ /* 0x000fca00078e0204 */
[----:B------:R-:W2:Y:S01]  /*02d0*/  LDG.E R2, desc[UR12][R4.64+-0x8] ;  /* 0xfffff80c04027981 */ /* 0x000ea2000c1e1900 */
[----:B-1----:R-:W-:Y:S02]  /*02e0*/  IMAD.U32 R6, RZ, RZ, UR4 ;  /* 0x00000004ff067e24 */ /* 0x002fe4000f8e00ff */
[----:B------:R-:W-:Y:S02]  /*02f0*/  IMAD.U32 R7, RZ, RZ, UR5 ;  /* 0x00000005ff077e24 */ /* 0x000fe4000f8e00ff */
[----:B------:R-:W-:Y:S01]  /*0300*/  IMAD.WIDE R6, R3, 0x4, R6 ;  /* 0x0000000403067825 */ /* 0x000fe200078e0206 */
[----:B--2---:R-:W-:-:S04]  /*0310*/  FSETP.NAN.AND P0, PT, |R2|, |R2|, PT ;  /* 0x400000020200720b */ /* 0x004fc80003f08200 */
[----:B------:R-:W-:-:S05]  /*0320*/  FSEL R9, R2, RZ, !P0 ;  /* 0x000000ff02097208 */ /* 0x000fca0004000000 */
[----:B------:R0:W-:Y:S04]  /*0330*/  STG.E desc[UR12][R6.64+-0x8], R9 ;  /* 0xfffff80906007986 */ /* 0x0001e8000c10190c */
[----:B------:R-:W2:Y:S02]  /*0340*/  LDG.E R2, desc[UR12][R4.64+-0x4] ;  /* 0xfffffc0c04027981 */ /* 0x000ea4000c1e1900 */
[----:B--2---:R-:W-:-:S04]  /*0350*/  FSETP.NAN.AND P0, PT, |R2|, |R2|, PT ;  /* 0x400000020200720b */ /* 0x004fc80003f08200 */
[----:B------:R-:W-:-:S05]  /*0360*/  FSEL R11, R2, RZ, !P0 ;  /* 0x000000ff020b7208 */ /* 0x000fca0004000000 */
[----:B------:R1:W-:Y:S04]  /*0370*/  STG.E desc[UR12][R6.64+-0x4], R11 ;  /* 0xfffffc0b06007986 */ /* 0x0003e8000c10190c */
[----:B------:R-:W2:Y:S02]  /*0380*/  LDG.E R2, desc[UR12][R4.64] ;  /* 0x0000000c04027981 */ /* 0x000ea4000c1e1900 */
[----:B--2---:R-:W-:-:S04]  /*0390*/  FSETP.NAN.AND P0, PT, |R2|, |R2|, PT ;  /* 0x400000020200720b */ /* 0x004fc80003f08200 */
[----:B------:R-:W-:-:S05]  /*03a0*/  FSEL R13, R2, RZ, !P0 ;  /* 0x000000ff020d7208 */ /* 0x000fca0004000000 */
[----:B------:R1:W-:Y:S04]  /*03b0*/  STG.E desc[UR12][R6.64], R13 ;  /* 0x0000000d06007986 */ /* 0x0003e8000c10190c */
[----:B------:R-:W2:Y:S01]  /*03c0*/  LDG.E R2, desc[UR12][R4.64+0x4] ;  /* 0x0000040c04027981 */ /* 0x000ea2000c1e1900 */
[----:B------:R-:W-:Y:S01]  /*03d0*/  VIADD R3, R3, 0x4 ;  /* 0x0000000403037836 */ /* 0x000fe20000000000 */
[----:B--2---:R-:W-:-:S04]  /*03e0*/  FSETP.NAN.AND P0, PT, |R2|, |R2|, PT ;  /* 0x400000020200720b */ /* 0x004fc80003f08200 */
[----:B0-----:R-:W-:Y:S02]  /*03f0*/  FSEL R9, R2, RZ, !P0 ;  /* 0x000000ff02097208 */ /* 0x001fe40004000000 */
[----:B------:R-:W-:-:S03]  /*0400*/  ISETP.GE.AND P0, PT, R3, R0, PT ;  /* 0x000000000300720c */ /* 0x000fc60003f06270 */
[----:B------:R1:W-:Y:S10]  /*0410*/  STG.E desc[UR12][R6.64+0x4], R9 ;  /* 0x0000040906007986 */ /* 0x0003f4000c10190c */
[----:B------:R-:W-:Y:S05]  /*0420*/  @!P0 BRA `(.L_x_3) ;  /* 0xfffffffc009c8947 */ /* 0x000fea000383ffff */
[----:B------:R-:W-:Y:S05]  /*0430*/  EXIT ;  /* 0x000000000000794d */ /* 0x000fea0003800000 */
.L_x_4:
[----:B------:R-:W-:-:S00]  /*0440*/  BRA `(.L_x_4) ;  /* 0xfffffffc00fc7947 */ /* 0x000fc0000383ffff */
[----:B------:R-:W-:-:S00]  /*0450*/  NOP ;  /* 0x0000000000007918 */ /* 0x000fc00000000000 */
        /* <DEDUP_REMOVED lines=10> */
.L_x_5:


//--------------------- .nv.shared.reserved.0     --------------------------
	.section	.nv.shared.reserved.0,"aw",@nobits
	.weak		__nv_reservedSMEM_offset_0_alias
	.size		__nv_reservedSMEM_offset_0_alias, 0, 64
	.other		__nv_reservedSMEM_offset_0_alias,@"STO_CUDA_RESERVED_SHARED STV_DEFAULT"
__nv_reservedSMEM_offset_0_alias:
	.zero		0
	.zero		64


//--------------------- .nv.constant0._Z16replaceNaNKerneliiiPfS_ --------------------------
	.section	.nv.constant0._Z16replaceNaNKerneliiiPfS_,"a",@progbits
	.sectionflags	@""
	.align	4
.nv.constant0._Z16replaceNaNKerneliiiPfS_:
	.zero		928


//--------------------- SYMBOLS --------------------------

	.type		.nv.reservedSmem.offset0,@object
	.size		.nv.reservedSmem.offset0,0x4
